//
// Generated by NVIDIA NVVM Compiler
//
// Compiler Build ID: CL-36424714
// Cuda compilation tools, release 13.0, V13.0.88
// Based on NVVM 20.0.0
//

.version 9.0
.target sm_100
.address_size 64

	// .globl	_Z25compute_vqe_energy_kernelPKfPdi
// _ZZ25compute_vqe_energy_kernelPKfPdiE5sdata has been demoted

.visible .entry _Z25compute_vqe_energy_kernelPKfPdi(
	.param .u64 .ptr .align 1 _Z25compute_vqe_energy_kernelPKfPdi_param_0,
	.param .u64 .ptr .align 1 _Z25compute_vqe_energy_kernelPKfPdi_param_1,
	.param .u32 _Z25compute_vqe_energy_kernelPKfPdi_param_2
)
{
	.reg .pred 	%p<6>;
	.reg .b32 	%r<14>;
	.reg .b32 	%f<2>;
	.reg .b64 	%rd<7>;
	.reg .b64 	%fd<11>;
	// demoted variable
	.shared .align 8 .b8 _ZZ25compute_vqe_energy_kernelPKfPdiE5sdata[2048];
	ld.param.u64 	%rd1, [_Z25compute_vqe_energy_kernelPKfPdi_param_0];
	ld.param.u64 	%rd2, [_Z25compute_vqe_energy_kernelPKfPdi_param_1];
	ld.param.u32 	%r7, [_Z25compute_vqe_energy_kernelPKfPdi_param_2];
	mov.u32 	%r1, %tid.x;
	mov.u32 	%r8, %ctaid.x;
	mov.u32 	%r13, %ntid.x;
	mad.lo.s32 	%r3, %r8, %r13, %r1;
	setp.ge.u32 	%p1, %r3, %r7;
	mov.f64 	%fd10, 0d0000000000000000;
	@%p1 bra 	$L__BB0_2;
	cvta.to.global.u64 	%rd3, %rd1;
	mul.wide.u32 	%rd4, %r3, 4;
	add.s64 	%rd5, %rd3, %rd4;
	ld.global.f32 	%f1, [%rd5];
	cvt.f64.f32 	%fd4, %f1;
	mul.f64 	%fd10, %fd4, 0d3FE0000000000000;
$L__BB0_2:
	shl.b32 	%r9, %r1, 3;
	mov.u32 	%r10, _ZZ25compute_vqe_energy_kernelPKfPdiE5sdata;
	add.s32 	%r4, %r10, %r9;
	st.shared.f64 	[%r4], %fd10;
	bar.sync 	0;
	setp.lt.u32 	%p2, %r13, 2;
	@%p2 bra 	$L__BB0_6;
$L__BB0_3:
	shr.u32 	%r6, %r13, 1;
	setp.ge.u32 	%p3, %r1, %r6;
	@%p3 bra 	$L__BB0_5;
	shl.b32 	%r11, %r6, 3;
	add.s32 	%r12, %r4, %r11;
	ld.shared.f64 	%fd5, [%r12];
	ld.shared.f64 	%fd6, [%r4];
	add.f64 	%fd7, %fd5, %fd6;
	st.shared.f64 	[%r4], %fd7;
$L__BB0_5:
	bar.sync 	0;
	setp.gt.u32 	%p4, %r13, 3;
	mov.u32 	%r13, %r6;
	@%p4 bra 	$L__BB0_3;
$L__BB0_6:
	setp.ne.s32 	%p5, %r1, 0;
	@%p5 bra 	$L__BB0_8;
	ld.shared.f64 	%fd8, [_ZZ25compute_vqe_energy_kernelPKfPdiE5sdata];
	cvta.to.global.u64 	%rd6, %rd2;
	atom.global.add.f64 	%fd9, [%rd6], %fd8;
$L__BB0_8:
	ret;

}


// ===== COMPILED SASS (sm_100) =====

	.target	sm_100

	.elftype	@"ET_EXEC"


//--------------------- .note.nv.tkinfo           --------------------------
	.section	.note.nv.tkinfo,"",@"SHT_NOTE"
	.sectionflags	@"SHF_NOTE_NV_TKINFO"
	.tkinfo
        /*0018*/ 	.word	0x00000002
        /*0030*/ 	.string	""
        /*0030*/ 	.string	"ptxas"
        /*0030*/ 	.string	"Cuda compilation tools, release 13.0, V13.0.88"
        /*0030*/ 	.string	"Build cuda_13.0.r13.0/compiler.36424714_0"
        /*0030*/ 	.string	"-arch sm_100 -m 64 "



//--------------------- .note.nv.cuinfo           --------------------------
	.section	.note.nv.cuinfo,"",@"SHT_NOTE"
	.sectionflags	@"SHF_NOTE_NV_CUINFO"
        /*0018*/ 	.short	0x0002
        /*001a*/ 	.short	0x0064
        /*001c*/ 	.short	0x0082
	.zero		2


//--------------------- .nv.info                  --------------------------
	.section	.nv.info,"",@"SHT_CUDA_INFO"
	.align	4


	//----- nvinfo : EIATTR_REGCOUNT
	.align		4
        /*0000*/ 	.byte	0x04, 0x2f
        /*0002*/ 	.short	(.L_1 - .L_0)
	.align		4
.L_0:
        /*0004*/ 	.word	index@(_Z25compute_vqe_energy_kernelPKfPdi)
        /*0008*/ 	.word	0x0000000c


	//----- nvinfo : EIATTR_FRAME_SIZE
	.align		4
.L_1:
        /*000c*/ 	.byte	0x04, 0x11
        /*000e*/ 	.short	(.L_3 - .L_2)
	.align		4
.L_2:
        /*0010*/ 	.word	index@(_Z25compute_vqe_energy_kernelPKfPdi)
        /*0014*/ 	.word	0x00000000


	//----- nvinfo : EIATTR_MIN_STACK_SIZE
	.align		4
.L_3:
        /*0018*/ 	.byte	0x04, 0x12
        /*001a*/ 	.short	(.L_5 - .L_4)
	.align		4
.L_4:
        /*001c*/ 	.word	index@(_Z25compute_vqe_energy_kernelPKfPdi)
        /*0020*/ 	.word	0x00000000
.L_5:


//--------------------- .nv.compat                --------------------------
	.section	.nv.compat,"",@"SHT_CUDA_COMPAT_INFO"
	.align	4
        /*0000*/ 	.byte	0x02, 0x09, 0x00, 0x00, 0x02, 0x02, 0x01, 0x00, 0x02, 0x05, 0x05, 0x00, 0x03, 0x07, 0x01, 0x01
        /*0010*/ 	.byte	0x02, 0x03, 0x00, 0x00, 0x02, 0x06, 0x01, 0x00, 0x04, 0x0b, 0x08, 0x00, 0x01, 0x00, 0x00, 0x00
        /*0020*/ 	.byte	0x00, 0x00, 0x00, 0x00


//--------------------- .nv.info._Z25compute_vqe_energy_kernelPKfPdi --------------------------
	.section	.nv.info._Z25compute_vqe_energy_kernelPKfPdi,"",@"SHT_CUDA_INFO"
	.sectionflags	@""
	.align	4


	//----- nvinfo : EIATTR_CUDA_API_VERSION
	.align		4
        /*0000*/ 	.byte	0x04, 0x37
        /*0002*/ 	.short	(.L_7 - .L_6)
.L_6:
        /*0004*/ 	.word	0x00000082


	//----- nvinfo : EIATTR_KPARAM_INFO
	.align		4
.L_7:
        /*0008*/ 	.byte	0x04, 0x17
        /*000a*/ 	.short	(.L_9 - .L_8)
.L_8:
        /*000c*/ 	.word	0x00000000
        /*0010*/ 	.short	0x0002
        /*0012*/ 	.short	0x0010
        /*0014*/ 	.byte	0x00, 0xf0, 0x11, 0x00


	//----- nvinfo : EIATTR_KPARAM_INFO
	.align		4
.L_9:
        /*0018*/ 	.byte	0x04, 0x17
        /*001a*/ 	.short	(.L_11 - .L_10)
.L_10:
        /*001c*/ 	.word	0x00000000
        /*0020*/ 	.short	0x0001
        /*0022*/ 	.short	0x0008
        /*0024*/ 	.byte	0x00, 0xf5, 0x21, 0x00


	//----- nvinfo : EIATTR_KPARAM_INFO
	.align		4
.L_11:
        /*0028*/ 	.byte	0x04, 0x17
        /*002a*/ 	.short	(.L_13 - .L_12)
.L_12:
        /*002c*/ 	.word	0x00000000
        /*0030*/ 	.short	0x0000
        /*0032*/ 	.short	0x0000
        /*0034*/ 	.byte	0x00, 0xf5, 0x21, 0x00


	//----- nvinfo : EIATTR_SPARSE_MMA_MASK
	.align		4
.L_13:
        /*0038*/ 	.byte	0x03, 0x50
        /*003a*/ 	.short	0x0000


	//----- nvinfo : EIATTR_MAXREG_COUNT
	.align		4
        /*003c*/ 	.byte	0x03, 0x1b
        /*003e*/ 	.short	0x00ff


	//----- nvinfo : EIATTR_NUM_BARRIERS
	.align		4
        /*0040*/ 	.byte	0x02, 0x4c
        /*0042*/ 	.byte	0x01
	.zero		1


	//----- nvinfo : EIATTR_MERCURY_ISA_VERSION
	.align		4
        /*0044*/ 	.byte	0x03, 0x5f
        /*0046*/ 	.short	0x0101


	//----- nvinfo : EIATTR_VRC_CTA_INIT_COUNT
	.align		4
        /*0048*/ 	.byte	0x02, 0x4a
	.zero		1
	.zero		1


	//----- nvinfo : EIATTR_EXIT_INSTR_OFFSETS
	.align		4
        /*004c*/ 	.byte	0x04, 0x1c
        /*004e*/ 	.short	(.L_15 - .L_14)


	//   ....[0]....
.L_14:
        /*0050*/ 	.word	0x00000220


	//   ....[1]....
        /*0054*/ 	.word	0x00000290


	//----- nvinfo : EIATTR_CBANK_PARAM_SIZE
	.align		4
.L_15:
        /*0058*/ 	.byte	0x03, 0x19
        /*005a*/ 	.short	0x0014


	//----- nvinfo : EIATTR_PARAM_CBANK
	.align		4
        /*005c*/ 	.byte	0x04, 0x0a
        /*005e*/ 	.short	(.L_17 - .L_16)
	.align		4
.L_16:
        /*0060*/ 	.word	index@(.nv.constant0._Z25compute_vqe_energy_kernelPKfPdi)
        /*0064*/ 	.short	0x0380
        /*0066*/ 	.short	0x0014


	//----- nvinfo : EIATTR_SW_WAR
	.align		4
.L_17:
        /*0068*/ 	.byte	0x04, 0x36
        /*006a*/ 	.short	(.L_19 - .L_18)
.L_18:
        /*006c*/ 	.word	0x00000008
.L_19:


//--------------------- .nv.callgraph             --------------------------
	.section	.nv.callgraph,"",@"SHT_CUDA_CALLGRAPH"
	.align	4
	.sectionentsize	8
	.align		4
        /*0000*/ 	.word	0x00000000
	.align		4
        /*0004*/ 	.word	0xffffffff
	.align		4
        /*0008*/ 	.word	0x00000000
	.align		4
        /*000c*/ 	.word	0xfffffffe
	.align		4
        /*0010*/ 	.word	0x00000000
	.align		4
        /*0014*/ 	.word	0xfffffffd
	.align		4
        /*0018*/ 	.word	0x00000000
	.align		4
        /*001c*/ 	.word	0xfffffffc


//--------------------- .text._Z25compute_vqe_energy_kernelPKfPdi --------------------------
	.section	.text._Z25compute_vqe_energy_kernelPKfPdi,"ax",@progbits
	.align	128
        .global         _Z25compute_vqe_energy_kernelPKfPdi
        .type           _Z25compute_vqe_energy_kernelPKfPdi,@function
        .size           _Z25compute_vqe_energy_kernelPKfPdi,(.L_x_3 - _Z25compute_vqe_energy_kernelPKfPdi)
        .other          _Z25compute_vqe_energy_kernelPKfPdi,@"STO_CUDA_ENTRY STV_DEFAULT"
_Z25compute_vqe_energy_kernelPKfPdi:
.text._Z25compute_vqe_energy_kernelPKfPdi:
[----:B------:R-:W-:Y:S01]  /*0000*/  LDC R1, c[0x0][0x37c] ;  /* 0x0000df00ff017b82 */ /* 0x000fe20000000800 */
[----:B------:R-:W0:Y:S07]  /*0010*/  S2R R9, SR_TID.X ;  /* 0x0000000000097919 */ /* 0x000e2e0000002100 */
[----:B------:R-:W0:Y:S01]  /*0020*/  S2UR UR4, SR_CTAID.X ;  /* 0x00000000000479c3 */ /* 0x000e220000002500 */
[----:B------:R-:W1:Y:S01]  /*0030*/  LDCU UR5, c[0x0][0x390] ;  /* 0x00007200ff0577ac */ /* 0x000e620008000800 */
[----:B------:R-:W2:Y:S06]  /*0040*/  LDCU.64 UR6, c[0x0][0x358] ;  /* 0x00006b00ff0677ac */ /* 0x000eac0008000a00 */
[----:B------:R-:W0:Y:S02]  /*0050*/  LDC R0, c[0x0][0x360] ;  /* 0x0000d800ff007b82 */ /* 0x000e240000000800 */
[----:B0-----:R-:W-:-:S05]  /*0060*/  IMAD R3, R0, UR4, R9 ;  /* 0x0000000400037c24 */ /* 0x001fca000f8e0209 */
[----:B-1----:R-:W-:-:S13]  /*0070*/  ISETP.GE.U32.AND P1, PT, R3, UR5, PT ;  /* 0x0000000503007c0c */ /* 0x002fda000bf26070 */
[----:B------:R-:W0:Y:S02]  /*0080*/  @!P1 LDC.64 R4, c[0x0][0x380] ;  /* 0x0000e000ff049b82 */ /* 0x000e240000000a00 */
[----:B0-----:R-:W-:-:S06]  /*0090*/  @!P1 IMAD.WIDE.U32 R4, R3, 0x4, R4 ;  /* 0x0000000403049825 */ /* 0x001fcc00078e0004 */
[----:B--2---:R-:W2:Y:S01]  /*00a0*/  @!P1 LDG.E R4, desc[UR6][R4.64] ;  /* 0x0000000604049981 */ /* 0x004ea2000c1e1900 */
[----:B------:R-:W0:Y:S01]  /*00b0*/  S2UR UR5, SR_CgaCtaId ;  /* 0x00000000000579c3 */ /* 0x000e220000008800 */
[----:B------:R-:W-:Y:S01]  /*00c0*/  UMOV UR4, 0x400 ;  /* 0x0000040000047882 */ /* 0x000fe20000000000 */
[----:B------:R-:W-:Y:S02]  /*00d0*/  ISETP.GE.U32.AND P0, PT, R0, 0x2, PT ;  /* 0x000000020000780c */ /* 0x000fe40003f06070 */
[----:B------:R-:W-:Y:S01]  /*00e0*/  CS2R R2, SRZ ;  /* 0x0000000000027805 */ /* 0x000fe2000001ff00 */
[----:B0-----:R-:W-:Y:S01]  /*00f0*/  ULEA UR4, UR5, UR4, 0x18 ;  /* 0x0000000405047291 */ /* 0x001fe2000f8ec0ff */
[----:B--2---:R-:W0:Y:S02]  /*0100*/  @!P1 F2F.F64.F32 R6, R4 ;  /* 0x0000000400069310 */ /* 0x004e240000201800 */
[----:B0-----:R-:W-:Y:S01]  /*0110*/  @!P1 DMUL R2, R6, 0.5 ;  /* 0x3fe0000006029828 */ /* 0x001fe20000000000 */
[----:B------:R-:W-:-:S02]  /*0120*/  ISETP.NE.AND P1, PT, R9, RZ, PT ;  /* 0x000000ff0900720c */ /* 0x000fc40003f25270 */
[----:B------:R-:W-:-:S05]  /*0130*/  LEA R7, R9, UR4, 0x3 ;  /* 0x0000000409077c11 */ /* 0x000fca000f8e18ff */
[----:B------:R0:W-:Y:S01]  /*0140*/  STS.64 [R7], R2 ;  /* 0x0000000207007388 */ /* 0x0001e20000000a00 */
[----:B------:R-:W-:Y:S06]  /*0150*/  BAR.SYNC.DEFER_BLOCKING 0x0 ;  /* 0x0000000000007b1d */ /* 0x000fec0000010000 */
[----:B------:R-:W-:Y:S05]  /*0160*/  @!P0 BRA `(.L_x_0) ;  /* 0x00000000002c8947 */ /* 0x000fea0003800000 */
.L_x_1:
[----:B------:R-:W-:-:S04]  /*0170*/  SHF.R.U32.HI R8, RZ, 0x1, R0 ;  /* 0x00000001ff087819 */ /* 0x000fc80000011600 */
[----:B------:R-:W-:-:S13]  /*0180*/  ISETP.GE.U32.AND P0, PT, R9, R8, PT ;  /* 0x000000080900720c */ /* 0x000fda0003f06070 */
[----:B------:R-:W-:Y:S01]  /*0190*/  @!P0 IMAD R6, R8, 0x8, R7 ;  /* 0x0000000808068824 */ /* 0x000fe200078e0207 */
[----:B------:R-:W-:Y:S04]  /*01a0*/  @!P0 LDS.64 R4, [R7] ;  /* 0x0000000007048984 */ /* 0x000fe80000000a00 */
[----:B0-----:R-:W0:Y:S02]  /*01b0*/  @!P0 LDS.64 R2, [R6] ;  /* 0x0000000006028984 */ /* 0x001e240000000a00 */
[----:B0-----:R-:W-:-:S07]  /*01c0*/  @!P0 DADD R2, R2, R4 ;  /* 0x0000000002028229 */ /* 0x001fce0000000004 */
[----:B------:R1:W-:Y:S01]  /*01d0*/  @!P0 STS.64 [R7], R2 ;  /* 0x0000000207008388 */ /* 0x0003e20000000a00 */
[----:B------:R-:W-:Y:S01]  /*01e0*/  BAR.SYNC.DEFER_BLOCKING 0x0 ;  /* 0x0000000000007b1d */ /* 0x000fe20000010000 */
[----:B------:R-:W-:Y:S01]  /*01f0*/  ISETP.GT.U32.AND P0, PT, R0, 0x3, PT ;  /* 0x000000030000780c */ /* 0x000fe20003f04070 */
[----:B------:R-:W-:-:S12]  /*0200*/  IMAD.MOV.U32 R0, RZ, RZ, R8 ;  /* 0x000000ffff007224 */ /* 0x000fd800078e0008 */
[----:B-1----:R-:W-:Y:S05]  /*0210*/  @P0 BRA `(.L_x_1) ;  /* 0xfffffffc00d40947 */ /* 0x002fea000383ffff */
.L_x_0:
[----:B------:R-:W-:Y:S05]  /*0220*/  @P1 EXIT ;  /* 0x000000000000194d */ /* 0x000fea0003800000 */
[----:B------:R-:W1:Y:S01]  /*0230*/  S2UR UR5, SR_CgaCtaId ;  /* 0x00000000000579c3 */ /* 0x000e620000008800 */
[----:B------:R-:W-:-:S07]  /*0240*/  UMOV UR4, 0x400 ;  /* 0x0000040000047882 */ /* 0x000fce0000000000 */
[----:B------:R-:W2:Y:S01]  /*0250*/  LDC.64 R4, c[0x0][0x388] ;  /* 0x0000e200ff047b82 */ /* 0x000ea20000000a00 */
[----:B-1----:R-:W-:-:S09]  /*0260*/  ULEA UR4, UR5, UR4, 0x18 ;  /* 0x0000000405047291 */ /* 0x002fd2000f8ec0ff */
[----:B0-----:R-:W2:Y:S04]  /*0270*/  LDS.64 R2, [UR4] ;  /* 0x00000004ff027984 */ /* 0x001ea80008000a00 */
[----:B--2---:R-:W-:Y:S01]  /*0280*/  REDG.E.ADD.F64.RN.STRONG.GPU desc[UR6][R4.64], R2 ;  /* 0x00000002040079a6 */ /* 0x004fe2000c12ff06 */
[----:B------:R-:W-:Y:S05]  /*0290*/  EXIT ;  /* 0x000000000000794d */ /* 0x000fea0003800000 */
.L_x_2:
[----:B------:R-:W-:-:S00]  /*02a0*/  BRA `(.L_x_2) ;  /* 0xfffffffc00fc7947 */ /* 0x000fc0000383ffff */
[----:B------:R-:W-:-:S00]  /*02b0*/  NOP ;  /* 0x0000000000007918 */ /* 0x000fc00000000000 */
        /* <DEDUP_REMOVED lines=12> */
.L_x_3:


//--------------------- .nv.shared._Z25compute_vqe_energy_kernelPKfPdi --------------------------
	.section	.nv.shared._Z25compute_vqe_energy_kernelPKfPdi,"aw",@nobits
	.sectionflags	@""
	.align	8
.nv.shared._Z25compute_vqe_energy_kernelPKfPdi:
	.zero		3072


//--------------------- .nv.shared.reserved.0     --------------------------
	.section	.nv.shared.reserved.0,"aw",@nobits
	.weak		__nv_reservedSMEM_offset_0_alias
	.size		__nv_reservedSMEM_offset_0_alias, 0, 64
	.other		__nv_reservedSMEM_offset_0_alias,@"STO_CUDA_RESERVED_SHARED STV_DEFAULT"
__nv_reservedSMEM_offset_0_alias:
	.zero		0
	.zero		64


//--------------------- .nv.constant0._Z25compute_vqe_energy_kernelPKfPdi --------------------------
	.section	.nv.constant0._Z25compute_vqe_energy_kernelPKfPdi,"a",@progbits
	.sectionflags	@""
	.align	4
.nv.constant0._Z25compute_vqe_energy_kernelPKfPdi:
	.zero		916


//--------------------- SYMBOLS --------------------------

	.type		.nv.reservedSmem.offset0,@object
	.size		.nv.reservedSmem.offset0,0x4
	.type		.nv.reservedSmem.cap,@object
	.size		.nv.reservedSmem.cap,0x4
